	.headerflags	@"EF_CUDA_TEXMODE_UNIFIED EF_CUDA_64BIT_ADDRESS EF_CUDA_ACCELERATORS EF_CUDA_SM90 EF_CUDA_VIRTUAL_SM(EF_CUDA_SM90)"
	.elftype	@"ET_EXEC"


//--------------------- .nv.info                  --------------------------
	.section	.nv.info,"",@"SHT_CUDA_INFO"
	.align	4


	//----- nvinfo : EIATTR_REGCOUNT
	.align		4
        /*0000*/ 	.byte	0x04, 0x2f
        /*0002*/ 	.short	(.L_1 - .L_0)
	.align		4
.L_0:
        /*0004*/ 	.word	index@(triton_poi_fused_constant_pad_nd_relu_28)
        /*0008*/ 	.word	0x0000000e


	//----- nvinfo : EIATTR_MIN_STACK_SIZE
	.align		4
.L_1:
        /*000c*/ 	.byte	0x04, 0x12
        /*000e*/ 	.short	(.L_3 - .L_2)
	.align		4
.L_2:
        /*0010*/ 	.word	index@(triton_poi_fused_constant_pad_nd_relu_28)
        /*0014*/ 	.word	0x00000000


	//----- nvinfo : EIATTR_FRAME_SIZE
	.align		4
.L_3:
        /*0018*/ 	.byte	0x04, 0x11
        /*001a*/ 	.short	(.L_5 - .L_4)
	.align		4
.L_4:
        /*001c*/ 	.word	index@(triton_poi_fused_constant_pad_nd_relu_28)
        /*0020*/ 	.word	0x00000000


	//----- nvinfo : EIATTR_MIN_STACK_SIZE
	.align		4
.L_5:
        /*0024*/ 	.byte	0x04, 0x12
        /*0026*/ 	.short	(.L_7 - .L_6)
	.align		4
.L_6:
        /*0028*/ 	.word	index@(triton_poi_fused_constant_pad_nd_relu_28)
        /*002c*/ 	.word	0x00000000
.L_7:


//--------------------- .nv.info.triton_poi_fused_constant_pad_nd_relu_28 --------------------------
	.section	.nv.info.triton_poi_fused_constant_pad_nd_relu_28,"",@"SHT_CUDA_INFO"
	.sectionflags	@""
	.align	4


	//----- nvinfo : EIATTR_CUDA_API_VERSION
	.align		4
        /*0000*/ 	.byte	0x04, 0x37
        /*0002*/ 	.short	(.L_9 - .L_8)
.L_8:
        /*0004*/ 	.word	0x0000007c


	//----- nvinfo : EIATTR_KPARAM_INFO
	.align		4
.L_9:
        /*0008*/ 	.byte	0x04, 0x17
        /*000a*/ 	.short	(.L_11 - .L_10)
.L_10:
        /*000c*/ 	.word	0x00000000
        /*0010*/ 	.short	0x0002
        /*0012*/ 	.short	0x0010
        /*0014*/ 	.byte	0x00, 0xf0, 0x11, 0x00


	//----- nvinfo : EIATTR_KPARAM_INFO
	.align		4
.L_11:
        /*0018*/ 	.byte	0x04, 0x17
        /*001a*/ 	.short	(.L_13 - .L_12)
.L_12:
        /*001c*/ 	.word	0x00000000
        /*0020*/ 	.short	0x0001
        /*0022*/ 	.short	0x0008
        /*0024*/ 	.byte	0x00, 0xf4, 0x21, 0x00


	//----- nvinfo : EIATTR_KPARAM_INFO
	.align		4
.L_13:
        /*0028*/ 	.byte	0x04, 0x17
        /*002a*/ 	.short	(.L_15 - .L_14)
.L_14:
        /*002c*/ 	.word	0x00000000
        /*0030*/ 	.short	0x0000
        /*0032*/ 	.short	0x0000
        /*0034*/ 	.byte	0x00, 0xf4, 0x21, 0x00


	//----- nvinfo : EIATTR_SPARSE_MMA_MASK
	.align		4
.L_15:
        /*0038*/ 	.byte	0x03, 0x50
        /*003a*/ 	.short	0x0000


	//----- nvinfo : EIATTR_MAXREG_COUNT
	.align		4
        /*003c*/ 	.byte	0x03, 0x1b
        /*003e*/ 	.short	0x00ff


	//----- nvinfo : EIATTR_EXIT_INSTR_OFFSETS
	.align		4
        /*0040*/ 	.byte	0x04, 0x1c
        /*0042*/ 	.short	(.L_17 - .L_16)


	//   ....[0]....
.L_16:
        /*0044*/ 	.word	0x00000340


	//   ....[1]....
        /*0048*/ 	.word	0x00000360


	//----- nvinfo : EIATTR_REQNTID
	.align		4
.L_17:
        /*004c*/ 	.byte	0x04, 0x10
        /*004e*/ 	.short	(.L_19 - .L_18)
.L_18:
        /*0050*/ 	.word	0x00000080
        /*0054*/ 	.word	0x00000001
        /*0058*/ 	.word	0x00000001


	//----- nvinfo : EIATTR_CRS_STACK_SIZE
	.align		4
.L_19:
        /*005c*/ 	.byte	0x04, 0x1e
        /*005e*/ 	.short	(.L_21 - .L_20)
.L_20:
        /*0060*/ 	.word	0x00000000


	//----- nvinfo : EIATTR_CBANK_PARAM_SIZE
	.align		4
.L_21:
        /*0064*/ 	.byte	0x03, 0x19
        /*0066*/ 	.short	0x0014


	//----- nvinfo : EIATTR_PARAM_CBANK
	.align		4
        /*0068*/ 	.byte	0x04, 0x0a
        /*006a*/ 	.short	(.L_23 - .L_22)
	.align		4
.L_22:
        /*006c*/ 	.word	index@(.nv.constant0.triton_poi_fused_constant_pad_nd_relu_28)
        /*0070*/ 	.short	0x0210
        /*0072*/ 	.short	0x0014


	//----- nvinfo : EIATTR_SW_WAR
	.align		4
.L_23:
        /*0074*/ 	.byte	0x04, 0x36
        /*0076*/ 	.short	(.L_25 - .L_24)
.L_24:
        /*0078*/ 	.word	0x00000008
.L_25:


//--------------------- .nv.callgraph             --------------------------
	.section	.nv.callgraph,"",@"SHT_CUDA_CALLGRAPH"
	.align	4
	.sectionentsize	8
	.align		4
        /*0000*/ 	.word	0x00000000
	.align		4
        /*0004*/ 	.word	0xffffffff
	.align		4
        /*0008*/ 	.word	0x00000000
	.align		4
        /*000c*/ 	.word	0xfffffffe
	.align		4
        /*0010*/ 	.word	0x00000000
	.align		4
        /*0014*/ 	.word	0xfffffffd
	.align		4
        /*0018*/ 	.word	0x00000000
	.align		4
        /*001c*/ 	.word	0xfffffffc


//--------------------- .text.triton_poi_fused_constant_pad_nd_relu_28 --------------------------
	.section	.text.triton_poi_fused_constant_pad_nd_relu_28,"ax",@progbits
	.align	128
        .global         triton_poi_fused_constant_pad_nd_relu_28
        .type           triton_poi_fused_constant_pad_nd_relu_28,@function
        .size           triton_poi_fused_constant_pad_nd_relu_28,(.L_x_3 - triton_poi_fused_constant_pad_nd_relu_28)
        .other          triton_poi_fused_constant_pad_nd_relu_28,@"STO_CUDA_ENTRY STV_DEFAULT"
triton_poi_fused_constant_pad_nd_relu_28:
.text.triton_poi_fused_constant_pad_nd_relu_28:
[----:B------:R-:W0:Y:S02]  /*0000*/  LDC R1, c[0x0][0x28] ;  /* 0x00000a00ff017b82 */ /* 0x000e240000000800 */
[----:B------:R-:W1:Y:S01]  /*0010*/  S2R R2, SR_TID.X ;  /* 0x0000000000027919 */ /* 0x000e620000002100 */
[----:B------:R-:W-:Y:S01]  /*0020*/  ULDC.64 UR4, c[0x0][0x210] ;  /* 0x0000840000047ab9 */ /* 0x000fe20000000a00 */
[----:B------:R-:W-:Y:S01]  /*0030*/  BSSY B0, `(.L_x_0) ;  /* 0x000002a000007945 */ /* 0x000fe20003800000 */
[----:B------:R-:W2:Y:S01]  /*0040*/  S2R R3, SR_CTAID.X ;  /* 0x0000000000037919 */ /* 0x000ea20000002500 */
[----:B-1----:R-:W-:-:S05]  /*0050*/  LOP3.LUT R2, R2, 0x7f, RZ, 0xc0, !PT ;  /* 0x0000007f02027812 */ /* 0x002fca00078ec0ff */
[----:B--2---:R-:W-:Y:S02]  /*0060*/  IMAD R3, R3, 0x80, R2 ;  /* 0x0000008003037824 */ /* 0x004fe400078e0202 */
[----:B------:R-:W-:Y:S02]  /*0070*/  IMAD.MOV.U32 R2, RZ, RZ, RZ ;  /* 0x000000ffff027224 */ /* 0x000fe400078e00ff */
[----:B------:R-:W-:-:S04]  /*0080*/  IMAD.HI R4, R3, 0x2e8ba2e9, RZ ;  /* 0x2e8ba2e903047827 */ /* 0x000fc800078e02ff */
[----:B------:R-:W-:Y:S01]  /*0090*/  IMAD.HI R0, R3, -0x5a814afd, R2 ;  /* 0xa57eb50303007827 */ /* 0x000fe200078e0202 */
[----:B------:R-:W-:-:S04]  /*00a0*/  SHF.R.U32.HI R7, RZ, 0x1f, R4 ;  /* 0x0000001fff077819 */ /* 0x000fc80000011604 */
[----:B------:R-:W-:Y:S02]  /*00b0*/  SHF.R.U32.HI R5, RZ, 0x1f, R0 ;  /* 0x0000001fff057819 */ /* 0x000fe40000011600 */
[----:B------:R-:W-:Y:S01]  /*00c0*/  LEA.HI.SX32 R6, R4, R7, 0x1e ;  /* 0x0000000704067211 */ /* 0x000fe200078ff2ff */
[----:B------:R-:W-:Y:S01]  /*00d0*/  IMAD.MOV.U32 R4, RZ, RZ, RZ ;  /* 0x000000ffff047224 */ /* 0x000fe200078e00ff */
[----:B------:R-:W-:Y:S01]  /*00e0*/  LEA.HI.SX32 R7, R0, R5, 0x19 ;  /* 0x0000000500077211 */ /* 0x000fe200078fcaff */
[----:B------:R-:W-:Y:S02]  /*00f0*/  IMAD.MOV.U32 R5, RZ, RZ, R3 ;  /* 0x000000ffff057224 */ /* 0x000fe400078e0003 */
[----:B------:R-:W-:-:S04]  /*0100*/  IMAD.HI R8, R6, 0x38e38e39, RZ ;  /* 0x38e38e3906087827 */ /* 0x000fc800078e02ff */
[----:B------:R-:W-:Y:S01]  /*0110*/  IMAD.HI R0, R7, 0x38e38e39, RZ ;  /* 0x38e38e3907007827 */ /* 0x000fe200078e02ff */
[----:B------:R-:W-:-:S03]  /*0120*/  SHF.R.S32.HI R11, RZ, 0x1, R8 ;  /* 0x00000001ff0b7819 */ /* 0x000fc60000011408 */
[----:B------:R-:W-:Y:S01]  /*0130*/  IMAD.HI R4, R3, -0x6ce4b46f, R4 ;  /* 0x931b4b9103047827 */ /* 0x000fe200078e0204 */
[----:B------:R-:W-:Y:S02]  /*0140*/  SHF.R.S32.HI R9, RZ, 0x1, R0 ;  /* 0x00000001ff097819 */ /* 0x000fe40000011400 */
[----:B------:R-:W-:Y:S02]  /*0150*/  LEA.HI R11, R8, R11, RZ, 0x1 ;  /* 0x0000000b080b7211 */ /* 0x000fe400078f08ff */
[----:B------:R-:W-:Y:S02]  /*0160*/  LEA.HI R8, R0, R9, RZ, 0x1 ;  /* 0x0000000900087211 */ /* 0x000fe400078f08ff */
[----:B------:R-:W-:Y:S01]  /*0170*/  SHF.R.U32.HI R5, RZ, 0x1f, R4 ;  /* 0x0000001fff057819 */ /* 0x000fe20000011604 */
[----:B------:R-:W-:Y:S02]  /*0180*/  IMAD R11, R11, -0x9, R6 ;  /* 0xfffffff70b0b7824 */ /* 0x000fe400078e0206 */
[----:B------:R-:W-:Y:S01]  /*0190*/  IMAD R8, R8, -0x9, R7 ;  /* 0xfffffff708087824 */ /* 0x000fe200078e0207 */
[----:B------:R-:W-:Y:S01]  /*01a0*/  LEA.HI.SX32 R0, R4, R5, 0x16 ;  /* 0x0000000504007211 */ /* 0x000fe200078fb2ff */
[----:B------:R-:W-:Y:S01]  /*01b0*/  IMAD R7, R7, -0xc6, R3 ;  /* 0xffffff3a07077824 */ /* 0x000fe200078e0203 */
[----:B------:R-:W1:Y:S02]  /*01c0*/  LDC.64 R4, c[0x0][0x218] ;  /* 0x00008600ff047b82 */ /* 0x000e640000000a00 */
[----:B------:R-:W-:Y:S01]  /*01d0*/  VIMNMX R11, R8, R11, PT ;  /* 0x0000000b080b7248 */ /* 0x000fe20003fe0100 */
[----:B------:R-:W-:-:S02]  /*01e0*/  IMAD R0, R0, 0x580, RZ ;  /* 0x0000058000007824 */ /* 0x000fc400078e02ff */
[----:B------:R-:W-:Y:S01]  /*01f0*/  IMAD R8, R8, 0xb0, RZ ;  /* 0x000000b008087824 */ /* 0x000fe200078e02ff */
[----:B------:R-:W-:Y:S02]  /*0200*/  ISETP.GT.AND P0, PT, R11, RZ, PT ;  /* 0x000000ff0b00720c */ /* 0x000fe40003f04270 */
[--C-:B------:R-:W-:Y:S02]  /*0210*/  SHF.R.S32.HI R9, RZ, 0x1f, R0.reuse ;  /* 0x0000001fff097819 */ /* 0x100fe40000011400 */
[----:B------:R-:W-:Y:S02]  /*0220*/  ISETP.LT.AND P1, PT, R3, 0x1bd8, P0 ;  /* 0x00001bd80300780c */ /* 0x000fe40000721270 */
[----:B------:R-:W-:Y:S02]  /*0230*/  IADD3 R0, P2, P3, R8, R7, R0 ;  /* 0x0000000708007210 */ /* 0x000fe40007b5e000 */
[----:B------:R-:W-:Y:S02]  /*0240*/  SHF.R.S32.HI R7, RZ, 0x1f, R7 ;  /* 0x0000001fff077819 */ /* 0x000fe40000011407 */
[----:B------:R-:W-:-:S04]  /*0250*/  SHF.R.S32.HI R8, RZ, 0x1f, R8 ;  /* 0x0000001fff087819 */ /* 0x000fc80000011408 */
[----:B------:R-:W-:Y:S02]  /*0260*/  IADD3.X R7, R8, R7, R9, P2, P3 ;  /* 0x0000000708077210 */ /* 0x000fe400017e6409 */
[----:B------:R-:W-:-:S04]  /*0270*/  LEA R6, P2, R0, UR4, 0x2 ;  /* 0x0000000400067c11 */ /* 0x000fc8000f8410ff */
[----:B------:R-:W-:Y:S01]  /*0280*/  LEA.HI.X R7, R0, UR5, R7, 0x2, P2 ;  /* 0x0000000500077c11 */ /* 0x000fe200090f1407 */
[----:B------:R-:W-:Y:S01]  /*0290*/  ULDC.64 UR4, c[0x0][0x208] ;  /* 0x0000820000047ab9 */ /* 0x000fe20000000a00 */
[----:B------:R-:W-:Y:S01]  /*02a0*/  IMAD.MOV.U32 R0, RZ, RZ, RZ ;  /* 0x000000ffff007224 */ /* 0x000fe200078e00ff */
[----:B-1----:R-:W-:Y:S06]  /*02b0*/  @!P1 BRA `(.L_x_1) ;  /* 0x0000000000049947 */ /* 0x002fec0003800000 */
[----:B------:R1:W5:Y:S02]  /*02c0*/  LDG.E R0, desc[UR4][R6.64+-0x318] ;  /* 0xfffce80406007981 */ /* 0x000364000c1e1900 */
.L_x_1:
[----:B------:R-:W-:Y:S05]  /*02d0*/  BSYNC B0 ;  /* 0x0000000000007941 */ /* 0x000fea0003800000 */
.L_x_0:
[C---:B------:R-:W-:Y:S01]  /*02e0*/  ISETP.GE.AND P2, PT, R3.reuse, 0x1bd8, PT ;  /* 0x00001bd80300780c */ /* 0x040fe20003f46270 */
[----:B------:R-:W-:Y:S01]  /*02f0*/  IMAD.WIDE R4, R3, 0x4, R4 ;  /* 0x0000000403047825 */ /* 0x000fe200078e0204 */
[----:B-----5:R-:W-:-:S04]  /*0300*/  SEL R0, R0, RZ, P1 ;  /* 0x000000ff00007207 */ /* 0x020fc80000800000 */
[----:B------:R-:W-:-:S04]  /*0310*/  FSETP.GEU.AND P1, PT, R0, RZ, PT ;  /* 0x000000ff0000720b */ /* 0x000fc80003f2e000 */
[----:B------:R-:W-:-:S04]  /*0320*/  FSEL R0, R0, RZ, P1 ;  /* 0x000000ff00007208 */ /* 0x000fc80000800000 */
[----:B------:R-:W-:Y:S01]  /*0330*/  SEL R3, R0, RZ, P0 ;  /* 0x000000ff00037207 */ /* 0x000fe20000000000 */
[----:B------:R-:W-:Y:S06]  /*0340*/  @P2 EXIT ;  /* 0x000000000000294d */ /* 0x000fec0003800000 */
[----:B------:R-:W-:Y:S01]  /*0350*/  STG.E desc[UR4][R4.64], R3 ;  /* 0x0000000304007986 */ /* 0x000fe2000c101904 */
[----:B------:R-:W-:Y:S05]  /*0360*/  EXIT ;  /* 0x000000000000794d */ /* 0x000fea0003800000 */
.L_x_2:
[----:B------:R-:W-:-:S00]  /*0370*/  BRA `(.L_x_2) ;  /* 0xfffffffc00fc7947 */ /* 0x000fc0000383ffff */
[----:B------:R-:W-:-:S00]  /*0380*/  NOP ;  /* 0x0000000000007918 */ /* 0x000fc00000000000 */
[----:B------:R-:W-:-:S00]  /*0390*/  NOP ;  /* 0x0000000000007918 */ /* 0x000fc00000000000 */
[----:B------:R-:W-:-:S00]  /*03a0*/  NOP ;  /* 0x0000000000007918 */ /* 0x000fc00000000000 */
[----:B------:R-:W-:-:S00]  /*03b0*/  NOP ;  /* 0x0000000000007918 */ /* 0x000fc00000000000 */
[----:B------:R-:W-:-:S00]  /*03c0*/  NOP ;  /* 0x0000000000007918 */ /* 0x000fc00000000000 */
[----:B------:R-:W-:-:S00]  /*03d0*/  NOP ;  /* 0x0000000000007918 */ /* 0x000fc00000000000 */
[----:B------:R-:W-:-:S00]  /*03e0*/  NOP ;  /* 0x0000000000007918 */ /* 0x000fc00000000000 */
[----:B------:R-:W-:-:S00]  /*03f0*/  NOP ;  /* 0x0000000000007918 */ /* 0x000fc00000000000 */
.L_x_3:


//--------------------- .nv.constant0.triton_poi_fused_constant_pad_nd_relu_28 --------------------------
	.section	.nv.constant0.triton_poi_fused_constant_pad_nd_relu_28,"a",@progbits
	.sectionflags	@""
	.align	4
.nv.constant0.triton_poi_fused_constant_pad_nd_relu_28:
	.zero		548
